//
// Generated by NVIDIA NVVM Compiler
//
// Compiler Build ID: CL-36424714
// Cuda compilation tools, release 13.0, V13.0.88
// Based on NVVM 20.0.0
//

.version 9.0
.target sm_100
.address_size 64

	// .globl	_Z19testMemoryBandwidthPfS_ii

.visible .entry _Z19testMemoryBandwidthPfS_ii(
	.param .u64 .ptr .align 1 _Z19testMemoryBandwidthPfS_ii_param_0,
	.param .u64 .ptr .align 1 _Z19testMemoryBandwidthPfS_ii_param_1,
	.param .u32 _Z19testMemoryBandwidthPfS_ii_param_2,
	.param .u32 _Z19testMemoryBandwidthPfS_ii_param_3
)
{
	.reg .pred 	%p<17>;
	.reg .b16 	%rs<3>;
	.reg .b32 	%r<49>;
	.reg .b32 	%f<8>;
	.reg .b64 	%rd<20>;

	ld.param.u64 	%rd3, [_Z19testMemoryBandwidthPfS_ii_param_0];
	ld.param.u64 	%rd4, [_Z19testMemoryBandwidthPfS_ii_param_1];
	ld.param.u32 	%r26, [_Z19testMemoryBandwidthPfS_ii_param_2];
	ld.param.u32 	%r27, [_Z19testMemoryBandwidthPfS_ii_param_3];
	cvta.to.global.u64 	%rd1, %rd4;
	cvta.to.global.u64 	%rd2, %rd3;
	mov.u32 	%r28, %ctaid.x;
	mov.u32 	%r1, %ntid.x;
	mov.u32 	%r29, %tid.x;
	mad.lo.s32 	%r43, %r28, %r1, %r29;
	setp.ne.s32 	%p1, %r27, 1;
	@%p1 bra 	$L__BB0_4;
	shl.b32 	%r3, %r26, 2;
	setp.ge.s32 	%p2, %r43, %r3;
	@%p2 bra 	$L__BB0_4;
	mov.u32 	%r30, %nctaid.x;
	mul.lo.s32 	%r4, %r30, %r1;
$L__BB0_3:
	cvt.s64.s32 	%rd5, %r43;
	add.s64 	%rd6, %rd2, %rd5;
	ld.global.u8 	%rs1, [%rd6];
	add.s64 	%rd7, %rd1, %rd5;
	st.global.u8 	[%rd7], %rs1;
	add.s32 	%r43, %r43, %r4;
	setp.lt.s32 	%p3, %r43, %r3;
	@%p3 bra 	$L__BB0_3;
$L__BB0_4:
	setp.ne.s32 	%p4, %r27, 2;
	@%p4 bra 	$L__BB0_8;
	shl.b32 	%r8, %r26, 1;
	setp.ge.s32 	%p5, %r43, %r8;
	@%p5 bra 	$L__BB0_8;
	mov.u32 	%r31, %nctaid.x;
	mul.lo.s32 	%r9, %r31, %r1;
$L__BB0_7:
	mul.wide.s32 	%rd8, %r43, 2;
	add.s64 	%rd9, %rd2, %rd8;
	ld.global.u16 	%rs2, [%rd9];
	add.s64 	%rd10, %rd1, %rd8;
	st.global.u16 	[%rd10], %rs2;
	add.s32 	%r43, %r43, %r9;
	setp.lt.s32 	%p6, %r43, %r8;
	@%p6 bra 	$L__BB0_7;
$L__BB0_8:
	setp.ne.s32 	%p7, %r27, 4;
	setp.ge.s32 	%p8, %r43, %r26;
	or.pred  	%p9, %p7, %p8;
	@%p9 bra 	$L__BB0_11;
	mov.u32 	%r32, %nctaid.x;
	mul.lo.s32 	%r13, %r32, %r1;
$L__BB0_10:
	mul.wide.s32 	%rd11, %r43, 4;
	add.s64 	%rd12, %rd2, %rd11;
	ld.global.f32 	%f1, [%rd12];
	add.s64 	%rd13, %rd1, %rd11;
	st.global.f32 	[%rd13], %f1;
	add.s32 	%r43, %r43, %r13;
	setp.lt.s32 	%p10, %r43, %r26;
	@%p10 bra 	$L__BB0_10;
$L__BB0_11:
	setp.ne.s32 	%p11, %r27, 8;
	@%p11 bra 	$L__BB0_15;
	shr.u32 	%r33, %r26, 31;
	add.s32 	%r34, %r26, %r33;
	shr.s32 	%r17, %r34, 1;
	setp.ge.s32 	%p12, %r43, %r17;
	@%p12 bra 	$L__BB0_15;
	mov.u32 	%r35, %nctaid.x;
	mul.lo.s32 	%r18, %r35, %r1;
$L__BB0_14:
	mul.wide.s32 	%rd14, %r43, 8;
	add.s64 	%rd15, %rd1, %rd14;
	add.s64 	%rd16, %rd2, %rd14;
	ld.global.v2.f32 	{%f2, %f3}, [%rd16];
	st.global.v2.f32 	[%rd15], {%f2, %f3};
	add.s32 	%r43, %r43, %r18;
	setp.lt.s32 	%p13, %r43, %r17;
	@%p13 bra 	$L__BB0_14;
$L__BB0_15:
	setp.ne.s32 	%p14, %r27, 16;
	@%p14 bra 	$L__BB0_19;
	shr.s32 	%r36, %r26, 31;
	shr.u32 	%r37, %r36, 30;
	add.s32 	%r38, %r26, %r37;
	shr.s32 	%r22, %r38, 2;
	setp.ge.s32 	%p15, %r43, %r22;
	@%p15 bra 	$L__BB0_19;
	mov.u32 	%r39, %nctaid.x;
	mul.lo.s32 	%r23, %r39, %r1;
$L__BB0_18:
	mul.wide.s32 	%rd17, %r43, 16;
	add.s64 	%rd18, %rd1, %rd17;
	add.s64 	%rd19, %rd2, %rd17;
	ld.global.v4.f32 	{%f4, %f5, %f6, %f7}, [%rd19];
	st.global.v4.f32 	[%rd18], {%f4, %f5, %f6, %f7};
	add.s32 	%r43, %r43, %r23;
	setp.lt.s32 	%p16, %r43, %r22;
	@%p16 bra 	$L__BB0_18;
$L__BB0_19:
	bar.sync 	0;
	ret;

}


// ===== COMPILED SASS (sm_100) =====

	.target	sm_100

	.elftype	@"ET_EXEC"


//--------------------- .note.nv.tkinfo           --------------------------
	.section	.note.nv.tkinfo,"",@"SHT_NOTE"
	.sectionflags	@"SHF_NOTE_NV_TKINFO"
	.tkinfo
        /*0018*/ 	.word	0x00000002
        /*0030*/ 	.string	""
        /*0030*/ 	.string	"ptxas"
        /*0030*/ 	.string	"Cuda compilation tools, release 13.0, V13.0.88"
        /*0030*/ 	.string	"Build cuda_13.0.r13.0/compiler.36424714_0"
        /*0030*/ 	.string	"-arch sm_100 -m 64 "



//--------------------- .note.nv.cuinfo           --------------------------
	.section	.note.nv.cuinfo,"",@"SHT_NOTE"
	.sectionflags	@"SHF_NOTE_NV_CUINFO"
        /*0018*/ 	.short	0x0002
        /*001a*/ 	.short	0x0064
        /*001c*/ 	.short	0x0082
	.zero		2


//--------------------- .nv.info                  --------------------------
	.section	.nv.info,"",@"SHT_CUDA_INFO"
	.align	4


	//----- nvinfo : EIATTR_REGCOUNT
	.align		4
        /*0000*/ 	.byte	0x04, 0x2f
        /*0002*/ 	.short	(.L_1 - .L_0)
	.align		4
.L_0:
        /*0004*/ 	.word	index@(_Z19testMemoryBandwidthPfS_ii)
        /*0008*/ 	.word	0x00000012


	//----- nvinfo : EIATTR_FRAME_SIZE
	.align		4
.L_1:
        /*000c*/ 	.byte	0x04, 0x11
        /*000e*/ 	.short	(.L_3 - .L_2)
	.align		4
.L_2:
        /*0010*/ 	.word	index@(_Z19testMemoryBandwidthPfS_ii)
        /*0014*/ 	.word	0x00000000


	//----- nvinfo : EIATTR_MIN_STACK_SIZE
	.align		4
.L_3:
        /*0018*/ 	.byte	0x04, 0x12
        /*001a*/ 	.short	(.L_5 - .L_4)
	.align		4
.L_4:
        /*001c*/ 	.word	index@(_Z19testMemoryBandwidthPfS_ii)
        /*0020*/ 	.word	0x00000000
.L_5:


//--------------------- .nv.compat                --------------------------
	.section	.nv.compat,"",@"SHT_CUDA_COMPAT_INFO"
	.align	4
        /*0000*/ 	.byte	0x02, 0x09, 0x00, 0x00, 0x02, 0x02, 0x01, 0x00, 0x02, 0x05, 0x05, 0x00, 0x03, 0x07, 0x01, 0x01
        /*0010*/ 	.byte	0x02, 0x03, 0x00, 0x00, 0x02, 0x06, 0x01, 0x00, 0x04, 0x0b, 0x08, 0x00, 0x09, 0x00, 0x00, 0x00
        /*0020*/ 	.byte	0x00, 0x00, 0x00, 0x00


//--------------------- .nv.info._Z19testMemoryBandwidthPfS_ii --------------------------
	.section	.nv.info._Z19testMemoryBandwidthPfS_ii,"",@"SHT_CUDA_INFO"
	.sectionflags	@""
	.align	4


	//----- nvinfo : EIATTR_CUDA_API_VERSION
	.align		4
        /*0000*/ 	.byte	0x04, 0x37
        /*0002*/ 	.short	(.L_7 - .L_6)
.L_6:
        /*0004*/ 	.word	0x00000082


	//----- nvinfo : EIATTR_KPARAM_INFO
	.align		4
.L_7:
        /*0008*/ 	.byte	0x04, 0x17
        /*000a*/ 	.short	(.L_9 - .L_8)
.L_8:
        /*000c*/ 	.word	0x00000000
        /*0010*/ 	.short	0x0003
        /*0012*/ 	.short	0x0014
        /*0014*/ 	.byte	0x00, 0xf0, 0x11, 0x00


	//----- nvinfo : EIATTR_KPARAM_INFO
	.align		4
.L_9:
        /*0018*/ 	.byte	0x04, 0x17
        /*001a*/ 	.short	(.L_11 - .L_10)
.L_10:
        /*001c*/ 	.word	0x00000000
        /*0020*/ 	.short	0x0002
        /*0022*/ 	.short	0x0010
        /*0024*/ 	.byte	0x00, 0xf0, 0x11, 0x00


	//----- nvinfo : EIATTR_KPARAM_INFO
	.align		4
.L_11:
        /*0028*/ 	.byte	0x04, 0x17
        /*002a*/ 	.short	(.L_13 - .L_12)
.L_12:
        /*002c*/ 	.word	0x00000000
        /*0030*/ 	.short	0x0001
        /*0032*/ 	.short	0x0008
        /*0034*/ 	.byte	0x00, 0xf5, 0x21, 0x00


	//----- nvinfo : EIATTR_KPARAM_INFO
	.align		4
.L_13:
        /*0038*/ 	.byte	0x04, 0x17
        /*003a*/ 	.short	(.L_15 - .L_14)
.L_14:
        /*003c*/ 	.word	0x00000000
        /*0040*/ 	.short	0x0000
        /*0042*/ 	.short	0x0000
        /*0044*/ 	.byte	0x00, 0xf5, 0x21, 0x00


	//----- nvinfo : EIATTR_SPARSE_MMA_MASK
	.align		4
.L_15:
        /*0048*/ 	.byte	0x03, 0x50
        /*004a*/ 	.short	0x0000


	//----- nvinfo : EIATTR_MAXREG_COUNT
	.align		4
        /*004c*/ 	.byte	0x03, 0x1b
        /*004e*/ 	.short	0x00ff


	//----- nvinfo : EIATTR_NUM_BARRIERS
	.align		4
        /*0050*/ 	.byte	0x02, 0x4c
        /*0052*/ 	.byte	0x01
	.zero		1


	//----- nvinfo : EIATTR_MERCURY_ISA_VERSION
	.align		4
        /*0054*/ 	.byte	0x03, 0x5f
        /*0056*/ 	.short	0x0101


	//----- nvinfo : EIATTR_VRC_CTA_INIT_COUNT
	.align		4
        /*0058*/ 	.byte	0x02, 0x4a
	.zero		1
	.zero		1


	//----- nvinfo : EIATTR_EXIT_INSTR_OFFSETS
	.align		4
        /*005c*/ 	.byte	0x04, 0x1c
        /*005e*/ 	.short	(.L_17 - .L_16)


	//   ....[0]....
.L_16:
        /*0060*/ 	.word	0x00000680


	//----- nvinfo : EIATTR_CRS_STACK_SIZE
	.align		4
.L_17:
        /*0064*/ 	.byte	0x04, 0x1e
        /*0066*/ 	.short	(.L_19 - .L_18)
.L_18:
        /*0068*/ 	.word	0x00000000


	//----- nvinfo : EIATTR_CBANK_PARAM_SIZE
	.align		4
.L_19:
        /*006c*/ 	.byte	0x03, 0x19
        /*006e*/ 	.short	0x0018


	//----- nvinfo : EIATTR_PARAM_CBANK
	.align		4
        /*0070*/ 	.byte	0x04, 0x0a
        /*0072*/ 	.short	(.L_21 - .L_20)
	.align		4
.L_20:
        /*0074*/ 	.word	index@(.nv.constant0._Z19testMemoryBandwidthPfS_ii)
        /*0078*/ 	.short	0x0380
        /*007a*/ 	.short	0x0018


	//----- nvinfo : EIATTR_SW_WAR
	.align		4
.L_21:
        /*007c*/ 	.byte	0x04, 0x36
        /*007e*/ 	.short	(.L_23 - .L_22)
.L_22:
        /*0080*/ 	.word	0x00000008
.L_23:


//--------------------- .nv.callgraph             --------------------------
	.section	.nv.callgraph,"",@"SHT_CUDA_CALLGRAPH"
	.align	4
	.sectionentsize	8
	.align		4
        /*0000*/ 	.word	0x00000000
	.align		4
        /*0004*/ 	.word	0xffffffff
	.align		4
        /*0008*/ 	.word	0x00000000
	.align		4
        /*000c*/ 	.word	0xfffffffe
	.align		4
        /*0010*/ 	.word	0x00000000
	.align		4
        /*0014*/ 	.word	0xfffffffd
	.align		4
        /*0018*/ 	.word	0x00000000
	.align		4
        /*001c*/ 	.word	0xfffffffc


//--------------------- .text._Z19testMemoryBandwidthPfS_ii --------------------------
	.section	.text._Z19testMemoryBandwidthPfS_ii,"ax",@progbits
	.align	128
        .global         _Z19testMemoryBandwidthPfS_ii
        .type           _Z19testMemoryBandwidthPfS_ii,@function
        .size           _Z19testMemoryBandwidthPfS_ii,(.L_x_16 - _Z19testMemoryBandwidthPfS_ii)
        .other          _Z19testMemoryBandwidthPfS_ii,@"STO_CUDA_ENTRY STV_DEFAULT"
_Z19testMemoryBandwidthPfS_ii:
.text._Z19testMemoryBandwidthPfS_ii:
[----:B------:R-:W-:Y:S08]  /*0000*/  LDC R1, c[0x0][0x37c] ;  /* 0x0000df00ff017b82 */ /* 0x000ff00000000800 */
[----:B------:R-:W0:Y:S01]  /*0010*/  LDC R3, c[0x0][0x394] ;  /* 0x0000e500ff037b82 */ /* 0x000e220000000800 */
[----:B------:R-:W1:Y:S01]  /*0020*/  S2R R5, SR_TID.X ;  /* 0x0000000000057919 */ /* 0x000e620000002100 */
[----:B------:R-:W2:Y:S06]  /*0030*/  LDCU.64 UR6, c[0x0][0x358] ;  /* 0x00006b00ff0677ac */ /* 0x000eac0008000a00 */
[----:B------:R-:W1:Y:S08]  /*0040*/  S2UR UR4, SR_CTAID.X ;  /* 0x00000000000479c3 */ /* 0x000e700000002500 */
[----:B------:R-:W1:Y:S01]  /*0050*/  LDC R2, c[0x0][0x360] ;  /* 0x0000d800ff027b82 */ /* 0x000e620000000800 */
[----:B0-----:R-:W-:Y:S01]  /*0060*/  ISETP.NE.AND P0, PT, R3, 0x1, PT ;  /* 0x000000010300780c */ /* 0x001fe20003f05270 */
[----:B-1----:R-:W-:-:S12]  /*0070*/  IMAD R0, R2, UR4, R5 ;  /* 0x0000000402007c24 */ /* 0x002fd8000f8e0205 */
[----:B--2---:R-:W-:Y:S05]  /*0080*/  @P0 BRA `(.L_x_0) ;  /* 0x00000000004c0947 */ /* 0x004fea0003800000 */
[----:B------:R-:W0:Y:S01]  /*0090*/  LDCU UR4, c[0x0][0x390] ;  /* 0x00007200ff0477ac */ /* 0x000e220008000800 */
[----:B------:R-:W-:Y:S01]  /*00a0*/  BSSY.RECONVERGENT B0, `(.L_x_0) ;  /* 0x0000011000007945 */ /* 0x000fe20003800200 */
[----:B------:R-:W1:Y:S01]  /*00b0*/  LDCU.128 UR8, c[0x0][0x380] ;  /* 0x00007000ff0877ac */ /* 0x000e620008000c00 */
[----:B0-----:R-:W-:-:S06]  /*00c0*/  USHF.L.U32 UR4, UR4, 0x2, URZ ;  /* 0x0000000204047899 */ /* 0x001fcc00080006ff */
[----:B------:R-:W-:-:S13]  /*00d0*/  ISETP.GE.AND P0, PT, R0, UR4, PT ;  /* 0x0000000400007c0c */ /* 0x000fda000bf06270 */
[----:B-1----:R-:W-:Y:S05]  /*00e0*/  @P0 BRA `(.L_x_1) ;  /* 0x0000000000300947 */ /* 0x002fea0003800000 */
[----:B------:R-:W0:Y:S02]  /*00f0*/  LDCU UR5, c[0x0][0x370] ;  /* 0x00006e00ff0577ac */ /* 0x000e240008000800 */
[----:B0-----:R-:W-:-:S07]  /*0100*/  IMAD R9, R2, UR5, RZ ;  /* 0x0000000502097c24 */ /* 0x001fce000f8e02ff */
.L_x_2:
[----:B0-----:R-:W-:Y:S02]  /*0110*/  SHF.R.S32.HI R7, RZ, 0x1f, R0 ;  /* 0x0000001fff077819 */ /* 0x001fe40000011400 */
[----:B------:R-:W-:-:S04]  /*0120*/  IADD3 R4, P0, PT, R0, UR8, RZ ;  /* 0x0000000800047c10 */ /* 0x000fc8000ff1e0ff */
[----:B------:R-:W-:-:S06]  /*0130*/  IADD3.X R5, PT, PT, R7, UR9, RZ, P0, !PT ;  /* 0x0000000907057c10 */ /* 0x000fcc00087fe4ff */
[----:B------:R-:W2:Y:S01]  /*0140*/  LDG.E.U8 R5, desc[UR6][R4.64] ;  /* 0x0000000604057981 */ /* 0x000ea2000c1e1100 */
[----:B------:R-:W-:Y:S01]  /*0150*/  IADD3 R6, P0, PT, R0, UR10, RZ ;  /* 0x0000000a00067c10 */ /* 0x000fe2000ff1e0ff */
[----:B------:R-:W-:-:S03]  /*0160*/  IMAD.IADD R0, R9, 0x1, R0 ;  /* 0x0000000109007824 */ /* 0x000fc600078e0200 */
[----:B------:R-:W-:Y:S02]  /*0170*/  IADD3.X R7, PT, PT, R7, UR11, RZ, P0, !PT ;  /* 0x0000000b07077c10 */ /* 0x000fe400087fe4ff */
[----:B------:R-:W-:-:S03]  /*0180*/  ISETP.GE.AND P0, PT, R0, UR4, PT ;  /* 0x0000000400007c0c */ /* 0x000fc6000bf06270 */
[----:B--2---:R0:W-:Y:S10]  /*0190*/  STG.E.U8 desc[UR6][R6.64], R5 ;  /* 0x0000000506007986 */ /* 0x0041f4000c101106 */
[----:B------:R-:W-:Y:S05]  /*01a0*/  @!P0 BRA `(.L_x_2) ;  /* 0xfffffffc00d88947 */ /* 0x000fea000383ffff */
.L_x_1:
[----:B------:R-:W-:Y:S05]  /*01b0*/  BSYNC.RECONVERGENT B0 ;  /* 0x0000000000007941 */ /* 0x000fea0003800200 */
.L_x_0:
[----:B------:R-:W-:-:S13]  /*01c0*/  ISETP.NE.AND P0, PT, R3, 0x2, PT ;  /* 0x000000020300780c */ /* 0x000fda0003f05270 */
[----:B------:R-:W-:Y:S05]  /*01d0*/  @P0 BRA `(.L_x_3) ;  /* 0x0000000000440947 */ /* 0x000fea0003800000 */
[----:B------:R-:W1:Y:S01]  /*01e0*/  LDCU UR4, c[0x0][0x390] ;  /* 0x00007200ff0477ac */ /* 0x000e620008000800 */
[----:B------:R-:W-:Y:S01]  /*01f0*/  BSSY.RECONVERGENT B0, `(.L_x_3) ;  /* 0x000000f000007945 */ /* 0x000fe20003800200 */
[----:B-1----:R-:W-:-:S06]  /*0200*/  USHF.L.U32 UR4, UR4, 0x1, URZ ;  /* 0x0000000104047899 */ /* 0x002fcc00080006ff */
[----:B------:R-:W-:-:S13]  /*0210*/  ISETP.GE.AND P0, PT, R0, UR4, PT ;  /* 0x0000000400007c0c */ /* 0x000fda000bf06270 */
[----:B------:R-:W-:Y:S05]  /*0220*/  @P0 BRA `(.L_x_4) ;  /* 0x00000000002c0947 */ /* 0x000fea0003800000 */
[----:B------:R-:W1:Y:S01]  /*0230*/  LDC.64 R8, c[0x0][0x380] ;  /* 0x0000e000ff087b82 */ /* 0x000e620000000a00 */
[----:B------:R-:W2:Y:S07]  /*0240*/  LDCU UR5, c[0x0][0x370] ;  /* 0x00006e00ff0577ac */ /* 0x000eae0008000800 */
[----:B------:R-:W3:Y:S01]  /*0250*/  LDC.64 R10, c[0x0][0x388] ;  /* 0x0000e200ff0a7b82 */ /* 0x000ee20000000a00 */
[----:B--2---:R-:W-:-:S07]  /*0260*/  IMAD R13, R2, UR5, RZ ;  /* 0x00000005020d7c24 */ /* 0x004fce000f8e02ff */
.L_x_5:
[----:B012---:R-:W-:-:S06]  /*0270*/  IMAD.WIDE R4, R0, 0x2, R8 ;  /* 0x0000000200047825 */ /* 0x007fcc00078e0208 */
[----:B------:R-:W2:Y:S01]  /*0280*/  LDG.E.U16 R5, desc[UR6][R4.64] ;  /* 0x0000000604057981 */ /* 0x000ea2000c1e1500 */
[----:B---3--:R-:W-:-:S04]  /*0290*/  IMAD.WIDE R6, R0, 0x2, R10 ;  /* 0x0000000200067825 */ /* 0x008fc800078e020a */
[----:B------:R-:W-:-:S05]  /*02a0*/  IMAD.IADD R0, R13, 0x1, R0 ;  /* 0x000000010d007824 */ /* 0x000fca00078e0200 */
[----:B------:R-:W-:Y:S01]  /*02b0*/  ISETP.GE.AND P0, PT, R0, UR4, PT ;  /* 0x0000000400007c0c */ /* 0x000fe2000bf06270 */
[----:B--2---:R2:W-:-:S12]  /*02c0*/  STG.E.U16 desc[UR6][R6.64], R5 ;  /* 0x0000000506007986 */ /* 0x0045d8000c101506 */
[----:B------:R-:W-:Y:S05]  /*02d0*/  @!P0 BRA `(.L_x_5) ;  /* 0xfffffffc00e48947 */ /* 0x000fea000383ffff */
.L_x_4:
[----:B------:R-:W-:Y:S05]  /*02e0*/  BSYNC.RECONVERGENT B0 ;  /* 0x0000000000007941 */ /* 0x000fea0003800200 */
.L_x_3:
[----:B------:R-:W1:Y:S01]  /*02f0*/  LDCU UR8, c[0x0][0x390] ;  /* 0x00007200ff0877ac */ /* 0x000e620008000800 */
[----:B------:R-:W-:Y:S01]  /*0300*/  BSSY.RECONVERGENT B0, `(.L_x_6) ;  /* 0x0000010000007945 */ /* 0x000fe20003800200 */
[----:B------:R-:W-:Y:S02]  /*0310*/  ISETP.NE.AND P1, PT, R3, 0x8, PT ;  /* 0x000000080300780c */ /* 0x000fe40003f25270 */
[----:B-1----:R-:W-:-:S04]  /*0320*/  ISETP.GE.AND P0, PT, R0, UR8, PT ;  /* 0x0000000800007c0c */ /* 0x002fc8000bf06270 */
[----:B------:R-:W-:-:S13]  /*0330*/  ISETP.NE.OR P0, PT, R3, 0x4, P0 ;  /* 0x000000040300780c */ /* 0x000fda0000705670 */
[----:B------:R-:W-:Y:S05]  /*0340*/  @P0 BRA `(.L_x_7) ;  /* 0x00000000002c0947 */ /* 0x000fea0003800000 */
[----:B------:R-:W1:Y:S01]  /*0350*/  LDC.64 R8, c[0x0][0x380] ;  /* 0x0000e000ff087b82 */ /* 0x000e620000000a00 */
[----:B------:R-:W3:Y:S07]  /*0360*/  LDCU UR4, c[0x0][0x370] ;  /* 0x00006e00ff0477ac */ /* 0x000eee0008000800 */
[----:B------:R-:W4:Y:S01]  /*0370*/  LDC.64 R10, c[0x0][0x388] ;  /* 0x0000e200ff0a7b82 */ /* 0x000f220000000a00 */
[----:B---3--:R-:W-:-:S07]  /*0380*/  IMAD R13, R2, UR4, RZ ;  /* 0x00000004020d7c24 */ /* 0x008fce000f8e02ff */
.L_x_8:
[----:B0123--:R-:W-:-:S06]  /*0390*/  IMAD.WIDE R4, R0, 0x4, R8 ;  /* 0x0000000400047825 */ /* 0x00ffcc00078e0208 */
[----:B------:R-:W2:Y:S01]  /*03a0*/  LDG.E R5, desc[UR6][R4.64] ;  /* 0x0000000604057981 */ /* 0x000ea2000c1e1900 */
[----:B----4-:R-:W-:-:S04]  /*03b0*/  IMAD.WIDE R6, R0, 0x4, R10 ;  /* 0x0000000400067825 */ /* 0x010fc800078e020a */
[----:B------:R-:W-:-:S05]  /*03c0*/  IMAD.IADD R0, R13, 0x1, R0 ;  /* 0x000000010d007824 */ /* 0x000fca00078e0200 */
[----:B------:R-:W-:Y:S01]  /*03d0*/  ISETP.GE.AND P0, PT, R0, UR8, PT ;  /* 0x0000000800007c0c */ /* 0x000fe2000bf06270 */
[----:B--2---:R3:W-:-:S12]  /*03e0*/  STG.E desc[UR6][R6.64], R5 ;  /* 0x0000000506007986 */ /* 0x0047d8000c101906 */
[----:B------:R-:W-:Y:S05]  /*03f0*/  @!P0 BRA `(.L_x_8) ;  /* 0xfffffffc00e48947 */ /* 0x000fea000383ffff */
.L_x_7:
[----:B------:R-:W-:Y:S05]  /*0400*/  BSYNC.RECONVERGENT B0 ;  /* 0x0000000000007941 */ /* 0x000fea0003800200 */
.L_x_6:
[----:B------:R-:W-:Y:S05]  /*0410*/  @P1 BRA `(.L_x_9) ;  /* 0x0000000000441947 */ /* 0x000fea0003800000 */
[----:B------:R-:W-:Y:S01]  /*0420*/  ULEA.HI UR4, UR8, UR8, URZ, 0x1 ;  /* 0x0000000808047291 */ /* 0x000fe2000f8f08ff */
[----:B------:R-:W-:Y:S03]  /*0430*/  BSSY.RECONVERGENT B0, `(.L_x_9) ;  /* 0x000000f000007945 */ /* 0x000fe60003800200 */
[----:B------:R-:W-:-:S06]  /*0440*/  USHF.R.S32.HI UR4, URZ, 0x1, UR4 ;  /* 0x00000001ff047899 */ /* 0x000fcc0008011404 */
[----:B------:R-:W-:-:S13]  /*0450*/  ISETP.GE.AND P0, PT, R0, UR4, PT ;  /* 0x0000000400007c0c */ /* 0x000fda000bf06270 */
[----:B------:R-:W-:Y:S05]  /*0460*/  @P0 BRA `(.L_x_10) ;  /* 0x00000000002c0947 */ /* 0x000fea0003800000 */
[----:B------:R-:W1:Y:S01]  /*0470*/  LDC.64 R10, c[0x0][0x380] ;  /* 0x0000e000ff0a7b82 */ /* 0x000e620000000a00 */
[----:B------:R-:W4:Y:S07]  /*0480*/  LDCU UR5, c[0x0][0x370] ;  /* 0x00006e00ff0577ac */ /* 0x000f2e0008000800 */
[----:B------:R-:W0:Y:S01]  /*0490*/  LDC.64 R8, c[0x0][0x388] ;  /* 0x0000e200ff087b82 */ /* 0x000e220000000a00 */
[----:B----4-:R-:W-:-:S07]  /*04a0*/  IMAD R13, R2, UR5, RZ ;  /* 0x00000005020d7c24 */ /* 0x010fce000f8e02ff */
.L_x_11:
[----:B01234-:R-:W-:-:S06]  /*04b0*/  IMAD.WIDE R6, R0, 0x8, R10 ;  /* 0x0000000800067825 */ /* 0x01ffcc00078e020a */
[----:B------:R-:W2:Y:S01]  /*04c0*/  LDG.E.64 R6, desc[UR6][R6.64] ;  /* 0x0000000606067981 */ /* 0x000ea2000c1e1b00 */
[----:B------:R-:W-:-:S04]  /*04d0*/  IMAD.WIDE R4, R0, 0x8, R8 ;  /* 0x0000000800047825 */ /* 0x000fc800078e0208 */
[----:B------:R-:W-:-:S05]  /*04e0*/  IMAD.IADD R0, R13, 0x1, R0 ;  /* 0x000000010d007824 */ /* 0x000fca00078e0200 */
[----:B------:R-:W-:Y:S01]  /*04f0*/  ISETP.GE.AND P0, PT, R0, UR4, PT ;  /* 0x0000000400007c0c */ /* 0x000fe2000bf06270 */
[----:B--2---:R4:W-:-:S12]  /*0500*/  STG.E.64 desc[UR6][R4.64], R6 ;  /* 0x0000000604007986 */ /* 0x0049d8000c101b06 */
[----:B------:R-:W-:Y:S05]  /*0510*/  @!P0 BRA `(.L_x_11) ;  /* 0xfffffffc00e48947 */ /* 0x000fea000383ffff */
.L_x_10:
[----:B------:R-:W-:Y:S05]  /*0520*/  BSYNC.RECONVERGENT B0 ;  /* 0x0000000000007941 */ /* 0x000fea0003800200 */
.L_x_9:
[----:B------:R-:W-:-:S13]  /*0530*/  ISETP.NE.AND P0, PT, R3, 0x10, PT ;  /* 0x000000100300780c */ /* 0x000fda0003f05270 */
[----:B------:R-:W-:Y:S05]  /*0540*/  @P0 BRA `(.L_x_12) ;  /* 0x0000000000480947 */ /* 0x000fea0003800000 */
[----:B------:R-:W-:Y:S01]  /*0550*/  USHF.R.S32.HI UR4, URZ, 0x1f, UR8 ;  /* 0x0000001fff047899 */ /* 0x000fe20008011408 */
[----:B------:R-:W-:Y:S03]  /*0560*/  BSSY.RECONVERGENT B0, `(.L_x_12) ;  /* 0x0000010000007945 */ /* 0x000fe60003800200 */
[----:B------:R-:W-:-:S04]  /*0570*/  ULEA.HI UR4, UR4, UR8, URZ, 0x2 ;  /* 0x0000000804047291 */ /* 0x000fc8000f8f10ff */
[----:B------:R-:W-:-:S06]  /*0580*/  USHF.R.S32.HI UR4, URZ, 0x2, UR4 ;  /* 0x00000002ff047899 */ /* 0x000fcc0008011404 */
[----:B------:R-:W-:-:S13]  /*0590*/  ISETP.GE.AND P0, PT, R0, UR4, PT ;  /* 0x0000000400007c0c */ /* 0x000fda000bf06270 */
[----:B------:R-:W-:Y:S05]  /*05a0*/  @P0 BRA `(.L_x_13) ;  /* 0x00000000002c0947 */ /* 0x000fea0003800000 */
[----:B------:R-:W1:Y:S01]  /*05b0*/  LDC.64 R8, c[0x0][0x380] ;  /* 0x0000e000ff087b82 */ /* 0x000e620000000a00 */
[----:B------:R-:W5:Y:S07]  /*05c0*/  LDCU UR5, c[0x0][0x370] ;  /* 0x00006e00ff0577ac */ /* 0x000f6e0008000800 */
[----:B0-234-:R-:W0:Y:S01]  /*05d0*/  LDC.64 R6, c[0x0][0x388] ;  /* 0x0000e200ff067b82 */ /* 0x01de220000000a00 */
[----:B-----5:R-:W-:-:S07]  /*05e0*/  IMAD R11, R2, UR5, RZ ;  /* 0x00000005020b7c24 */ /* 0x020fce000f8e02ff */
.L_x_14:
[----:B-1----:R-:W-:-:S05]  /*05f0*/  IMAD.WIDE R4, R0, 0x10, R8 ;  /* 0x0000001000047825 */ /* 0x002fca00078e0208 */
[----:B0-----:R-:W2:Y:S01]  /*0600*/  LDG.E.128 R12, desc[UR6][R4.64] ;  /* 0x00000006040c7981 */ /* 0x001ea2000c1e1d00 */
[----:B0-----:R-:W-:-:S04]  /*0610*/  IMAD.WIDE R2, R0, 0x10, R6 ;  /* 0x0000001000027825 */ /* 0x001fc800078e0206 */
[----:B------:R-:W-:-:S05]  /*0620*/  IMAD.IADD R0, R11, 0x1, R0 ;  /* 0x000000010b007824 */ /* 0x000fca00078e0200 */
[----:B------:R-:W-:Y:S01]  /*0630*/  ISETP.GE.AND P0, PT, R0, UR4, PT ;  /* 0x0000000400007c0c */ /* 0x000fe2000bf06270 */
[----:B--2---:R0:W-:-:S12]  /*0640*/  STG.E.128 desc[UR6][R2.64], R12 ;  /* 0x0000000c02007986 */ /* 0x0041d8000c101d06 */
[----:B------:R-:W-:Y:S05]  /*0650*/  @!P0 BRA `(.L_x_14) ;  /* 0xfffffffc00e48947 */ /* 0x000fea000383ffff */
.L_x_13:
[----:B------:R-:W-:Y:S05]  /*0660*/  BSYNC.RECONVERGENT B0 ;  /* 0x0000000000007941 */ /* 0x000fea0003800200 */
.L_x_12:
[----:B------:R-:W-:Y:S06]  /*0670*/  BAR.SYNC.DEFER_BLOCKING 0x0 ;  /* 0x0000000000007b1d */ /* 0x000fec0000010000 */
[----:B------:R-:W-:Y:S05]  /*0680*/  EXIT ;  /* 0x000000000000794d */ /* 0x000fea0003800000 */
.L_x_15:
[----:B------:R-:W-:-:S00]  /*0690*/  BRA `(.L_x_15) ;  /* 0xfffffffc00fc7947 */ /* 0x000fc0000383ffff */
[----:B------:R-:W-:-:S00]  /*06a0*/  NOP ;  /* 0x0000000000007918 */ /* 0x000fc00000000000 */
        /* <DEDUP_REMOVED lines=13> */
.L_x_16:


//--------------------- .nv.shared.reserved.0     --------------------------
	.section	.nv.shared.reserved.0,"aw",@nobits
	.weak		__nv_reservedSMEM_offset_0_alias
	.size		__nv_reservedSMEM_offset_0_alias, 0, 64
	.other		__nv_reservedSMEM_offset_0_alias,@"STO_CUDA_RESERVED_SHARED STV_DEFAULT"
__nv_reservedSMEM_offset_0_alias:
	.zero		0
	.zero		64


//--------------------- .nv.constant0._Z19testMemoryBandwidthPfS_ii --------------------------
	.section	.nv.constant0._Z19testMemoryBandwidthPfS_ii,"a",@progbits
	.sectionflags	@""
	.align	4
.nv.constant0._Z19testMemoryBandwidthPfS_ii:
	.zero		920


//--------------------- SYMBOLS --------------------------

	.type		.nv.reservedSmem.offset0,@object
	.size		.nv.reservedSmem.offset0,0x4
